//
// Generated by NVIDIA NVVM Compiler
//
// Compiler Build ID: CL-36424714
// Cuda compilation tools, release 13.0, V13.0.88
// Based on NVVM 20.0.0
//

.version 9.0
.target sm_100
.address_size 64

	// .globl	_Z17transformVerticesPfS_fi
.global .align 4 .b8 __cudart_i2opi_f[24] = {65, 144, 67, 60, 153, 149, 98, 219, 192, 221, 52, 245, 209, 87, 39, 252, 41, 21, 68, 78, 110, 131, 249, 162};

.visible .entry _Z17transformVerticesPfS_fi(
	.param .u64 .ptr .align 1 _Z17transformVerticesPfS_fi_param_0,
	.param .u64 .ptr .align 1 _Z17transformVerticesPfS_fi_param_1,
	.param .f32 _Z17transformVerticesPfS_fi_param_2,
	.param .u32 _Z17transformVerticesPfS_fi_param_3
)
{
	.local .align 4 .b8 	__local_depot0[28];
	.reg .b64 	%SP;
	.reg .b64 	%SPL;
	.reg .pred 	%p<18>;
	.reg .b32 	%r<85>;
	.reg .b32 	%f<56>;
	.reg .b64 	%rd<47>;
	.reg .b64 	%fd<5>;

	mov.u64 	%SPL, __local_depot0;
	ld.param.u64 	%rd16, [_Z17transformVerticesPfS_fi_param_0];
	ld.param.u64 	%rd17, [_Z17transformVerticesPfS_fi_param_1];
	ld.param.f32 	%f13, [_Z17transformVerticesPfS_fi_param_2];
	ld.param.u32 	%r30, [_Z17transformVerticesPfS_fi_param_3];
	add.u64 	%rd1, %SPL, 0;
	mov.u32 	%r31, %ctaid.x;
	mov.u32 	%r32, %ntid.x;
	mov.u32 	%r33, %tid.x;
	mad.lo.s32 	%r1, %r31, %r32, %r33;
	setp.ge.s32 	%p1, %r1, %r30;
	@%p1 bra 	$L__BB0_18;
	cvta.to.global.u64 	%rd19, %rd16;
	mul.lo.s32 	%r2, %r1, 3;
	mul.wide.s32 	%rd20, %r2, 4;
	add.s64 	%rd21, %rd19, %rd20;
	ld.global.f32 	%f1, [%rd21];
	ld.global.f32 	%f2, [%rd21+4];
	ld.global.f32 	%f3, [%rd21+8];
	mul.f32 	%f14, %f13, 0f3F22F983;
	cvt.rni.s32.f32 	%r84, %f14;
	cvt.rn.f32.s32 	%f15, %r84;
	fma.rn.f32 	%f16, %f15, 0fBFC90FDA, %f13;
	fma.rn.f32 	%f17, %f15, 0fB3A22168, %f16;
	fma.rn.f32 	%f55, %f15, 0fA7C234C5, %f17;
	abs.f32 	%f5, %f13;
	setp.ltu.f32 	%p2, %f5, 0f47CE4780;
	mov.u32 	%r80, %r84;
	mov.f32 	%f54, %f55;
	@%p2 bra 	$L__BB0_9;
	setp.neu.f32 	%p3, %f5, 0f7F800000;
	@%p3 bra 	$L__BB0_4;
	mov.f32 	%f20, 0f00000000;
	mul.rn.f32 	%f54, %f13, %f20;
	mov.b32 	%r80, 0;
	bra.uni 	$L__BB0_9;
$L__BB0_4:
	mov.b32 	%r4, %f13;
	shl.b32 	%r35, %r4, 8;
	or.b32  	%r5, %r35, -2147483648;
	mov.b64 	%rd43, 0;
	mov.b32 	%r77, 0;
	mov.u64 	%rd41, __cudart_i2opi_f;
	mov.u64 	%rd42, %rd1;
$L__BB0_5:
	.pragma "nounroll";
	ld.global.nc.u32 	%r36, [%rd41];
	mad.wide.u32 	%rd24, %r36, %r5, %rd43;
	shr.u64 	%rd43, %rd24, 32;
	st.local.u32 	[%rd42], %rd24;
	add.s32 	%r77, %r77, 1;
	add.s64 	%rd42, %rd42, 4;
	add.s64 	%rd41, %rd41, 4;
	setp.ne.s32 	%p4, %r77, 6;
	@%p4 bra 	$L__BB0_5;
	shr.u32 	%r37, %r4, 23;
	st.local.u32 	[%rd1+24], %rd43;
	and.b32  	%r8, %r37, 31;
	and.b32  	%r38, %r37, 224;
	add.s32 	%r39, %r38, -128;
	shr.u32 	%r40, %r39, 5;
	mul.wide.u32 	%rd25, %r40, 4;
	sub.s64 	%rd8, %rd1, %rd25;
	ld.local.u32 	%r78, [%rd8+24];
	ld.local.u32 	%r79, [%rd8+20];
	setp.eq.s32 	%p5, %r8, 0;
	@%p5 bra 	$L__BB0_8;
	shf.l.wrap.b32 	%r78, %r79, %r78, %r8;
	ld.local.u32 	%r41, [%rd8+16];
	shf.l.wrap.b32 	%r79, %r41, %r79, %r8;
$L__BB0_8:
	shr.u32 	%r42, %r78, 30;
	shf.l.wrap.b32 	%r43, %r79, %r78, 2;
	shl.b32 	%r44, %r79, 2;
	shr.u32 	%r45, %r43, 31;
	add.s32 	%r46, %r45, %r42;
	neg.s32 	%r47, %r46;
	setp.lt.s32 	%p6, %r4, 0;
	selp.b32 	%r80, %r47, %r46, %p6;
	xor.b32  	%r48, %r43, %r4;
	shr.s32 	%r49, %r43, 31;
	xor.b32  	%r50, %r49, %r43;
	xor.b32  	%r51, %r49, %r44;
	cvt.u64.u32 	%rd26, %r50;
	shl.b64 	%rd27, %rd26, 32;
	cvt.u64.u32 	%rd28, %r51;
	or.b64  	%rd29, %rd27, %rd28;
	cvt.rn.f64.s64 	%fd1, %rd29;
	mul.f64 	%fd2, %fd1, 0d3BF921FB54442D19;
	cvt.rn.f32.f64 	%f18, %fd2;
	neg.f32 	%f19, %f18;
	setp.lt.s32 	%p7, %r48, 0;
	selp.f32 	%f54, %f19, %f18, %p7;
$L__BB0_9:
	setp.ltu.f32 	%p8, %f5, 0f47CE4780;
	add.s32 	%r53, %r80, 1;
	mul.rn.f32 	%f21, %f54, %f54;
	and.b32  	%r54, %r80, 1;
	setp.eq.b32 	%p9, %r54, 1;
	selp.f32 	%f22, %f54, 0f3F800000, %p9;
	fma.rn.f32 	%f23, %f21, %f22, 0f00000000;
	fma.rn.f32 	%f24, %f21, 0f37CBAC00, 0fBAB607ED;
	selp.f32 	%f25, 0fB94D4153, %f24, %p9;
	selp.f32 	%f26, 0f3C0885E4, 0f3D2AAABB, %p9;
	fma.rn.f32 	%f27, %f25, %f21, %f26;
	selp.f32 	%f28, 0fBE2AAAA8, 0fBEFFFFFF, %p9;
	fma.rn.f32 	%f29, %f27, %f21, %f28;
	fma.rn.f32 	%f30, %f29, %f23, %f22;
	and.b32  	%r55, %r53, 2;
	setp.eq.s32 	%p10, %r55, 0;
	mov.f32 	%f31, 0f00000000;
	sub.f32 	%f32, %f31, %f30;
	selp.f32 	%f9, %f30, %f32, %p10;
	@%p8 bra 	$L__BB0_17;
	setp.neu.f32 	%p11, %f5, 0f7F800000;
	@%p11 bra 	$L__BB0_12;
	mov.f32 	%f35, 0f00000000;
	mul.rn.f32 	%f55, %f13, %f35;
	mov.b32 	%r84, 0;
	bra.uni 	$L__BB0_17;
$L__BB0_12:
	mov.b32 	%r17, %f13;
	shl.b32 	%r57, %r17, 8;
	or.b32  	%r18, %r57, -2147483648;
	mov.b64 	%rd46, 0;
	mov.b32 	%r81, 0;
	mov.u64 	%rd44, __cudart_i2opi_f;
	mov.u64 	%rd45, %rd1;
$L__BB0_13:
	.pragma "nounroll";
	ld.global.nc.u32 	%r58, [%rd44];
	mad.wide.u32 	%rd32, %r58, %r18, %rd46;
	shr.u64 	%rd46, %rd32, 32;
	st.local.u32 	[%rd45], %rd32;
	add.s32 	%r81, %r81, 1;
	add.s64 	%rd45, %rd45, 4;
	add.s64 	%rd44, %rd44, 4;
	setp.ne.s32 	%p12, %r81, 6;
	@%p12 bra 	$L__BB0_13;
	shr.u32 	%r59, %r17, 23;
	st.local.u32 	[%rd1+24], %rd46;
	and.b32  	%r21, %r59, 31;
	and.b32  	%r60, %r59, 224;
	add.s32 	%r61, %r60, -128;
	shr.u32 	%r62, %r61, 5;
	mul.wide.u32 	%rd33, %r62, 4;
	sub.s64 	%rd15, %rd1, %rd33;
	ld.local.u32 	%r82, [%rd15+24];
	ld.local.u32 	%r83, [%rd15+20];
	setp.eq.s32 	%p13, %r21, 0;
	@%p13 bra 	$L__BB0_16;
	shf.l.wrap.b32 	%r82, %r83, %r82, %r21;
	ld.local.u32 	%r63, [%rd15+16];
	shf.l.wrap.b32 	%r83, %r63, %r83, %r21;
$L__BB0_16:
	shr.u32 	%r64, %r82, 30;
	shf.l.wrap.b32 	%r65, %r83, %r82, 2;
	shl.b32 	%r66, %r83, 2;
	shr.u32 	%r67, %r65, 31;
	add.s32 	%r68, %r67, %r64;
	neg.s32 	%r69, %r68;
	setp.lt.s32 	%p14, %r17, 0;
	selp.b32 	%r84, %r69, %r68, %p14;
	xor.b32  	%r70, %r65, %r17;
	shr.s32 	%r71, %r65, 31;
	xor.b32  	%r72, %r71, %r65;
	xor.b32  	%r73, %r71, %r66;
	cvt.u64.u32 	%rd34, %r72;
	shl.b64 	%rd35, %rd34, 32;
	cvt.u64.u32 	%rd36, %r73;
	or.b64  	%rd37, %rd35, %rd36;
	cvt.rn.f64.s64 	%fd3, %rd37;
	mul.f64 	%fd4, %fd3, 0d3BF921FB54442D19;
	cvt.rn.f32.f64 	%f33, %fd4;
	neg.f32 	%f34, %f33;
	setp.lt.s32 	%p15, %r70, 0;
	selp.f32 	%f55, %f34, %f33, %p15;
$L__BB0_17:
	mul.rn.f32 	%f36, %f55, %f55;
	and.b32  	%r75, %r84, 1;
	setp.eq.b32 	%p16, %r75, 1;
	selp.f32 	%f37, 0f3F800000, %f55, %p16;
	fma.rn.f32 	%f38, %f36, %f37, 0f00000000;
	fma.rn.f32 	%f39, %f36, 0f37CBAC00, 0fBAB607ED;
	selp.f32 	%f40, %f39, 0fB94D4153, %p16;
	selp.f32 	%f41, 0f3D2AAABB, 0f3C0885E4, %p16;
	fma.rn.f32 	%f42, %f40, %f36, %f41;
	selp.f32 	%f43, 0fBEFFFFFF, 0fBE2AAAA8, %p16;
	fma.rn.f32 	%f44, %f42, %f36, %f43;
	fma.rn.f32 	%f45, %f44, %f38, %f37;
	and.b32  	%r76, %r84, 2;
	setp.eq.s32 	%p17, %r76, 0;
	mov.f32 	%f46, 0f00000000;
	sub.f32 	%f47, %f46, %f45;
	selp.f32 	%f48, %f45, %f47, %p17;
	mul.f32 	%f49, %f3, %f48;
	fma.rn.f32 	%f50, %f1, %f9, %f49;
	cvta.to.global.u64 	%rd38, %rd17;
	add.s64 	%rd40, %rd38, %rd20;
	st.global.f32 	[%rd40], %f50;
	st.global.f32 	[%rd40+4], %f2;
	mul.f32 	%f51, %f3, %f9;
	mul.f32 	%f52, %f1, %f48;
	sub.f32 	%f53, %f51, %f52;
	st.global.f32 	[%rd40+8], %f53;
$L__BB0_18:
	ret;

}
	// .globl	_Z16processFragmentsPfS_S_i
.visible .entry _Z16processFragmentsPfS_S_i(
	.param .u64 .ptr .align 1 _Z16processFragmentsPfS_S_i_param_0,
	.param .u64 .ptr .align 1 _Z16processFragmentsPfS_S_i_param_1,
	.param .u64 .ptr .align 1 _Z16processFragmentsPfS_S_i_param_2,
	.param .u32 _Z16processFragmentsPfS_S_i_param_3
)
{
	.reg .pred 	%p<2>;
	.reg .b32 	%r<7>;
	.reg .b32 	%f<8>;
	.reg .b64 	%rd<8>;

	ld.param.u64 	%rd1, [_Z16processFragmentsPfS_S_i_param_1];
	ld.param.u64 	%rd2, [_Z16processFragmentsPfS_S_i_param_2];
	ld.param.u32 	%r2, [_Z16processFragmentsPfS_S_i_param_3];
	mov.u32 	%r3, %ctaid.x;
	mov.u32 	%r4, %ntid.x;
	mov.u32 	%r5, %tid.x;
	mad.lo.s32 	%r1, %r3, %r4, %r5;
	setp.ge.s32 	%p1, %r1, %r2;
	@%p1 bra 	$L__BB1_2;
	cvta.to.global.u64 	%rd3, %rd1;
	cvta.to.global.u64 	%rd4, %rd2;
	shl.b32 	%r6, %r1, 2;
	mul.wide.s32 	%rd5, %r6, 4;
	add.s64 	%rd6, %rd3, %rd5;
	ld.global.f32 	%f1, [%rd6];
	mul.f32 	%f2, %f1, 0f3F4CCCCD;
	add.s64 	%rd7, %rd4, %rd5;
	st.global.f32 	[%rd7], %f2;
	ld.global.f32 	%f3, [%rd6+4];
	mul.f32 	%f4, %f3, 0f3F4CCCCD;
	st.global.f32 	[%rd7+4], %f4;
	ld.global.f32 	%f5, [%rd6+8];
	mul.f32 	%f6, %f5, 0f3F4CCCCD;
	st.global.f32 	[%rd7+8], %f6;
	ld.global.f32 	%f7, [%rd6+12];
	st.global.f32 	[%rd7+12], %f7;
$L__BB1_2:
	ret;

}


// ===== COMPILED SASS (sm_100) =====

	.target	sm_100

	.elftype	@"ET_EXEC"


//--------------------- .note.nv.tkinfo           --------------------------
	.section	.note.nv.tkinfo,"",@"SHT_NOTE"
	.sectionflags	@"SHF_NOTE_NV_TKINFO"
	.tkinfo
        /*0018*/ 	.word	0x00000002
        /*0030*/ 	.string	""
        /*0030*/ 	.string	"ptxas"
        /*0030*/ 	.string	"Cuda compilation tools, release 13.0, V13.0.88"
        /*0030*/ 	.string	"Build cuda_13.0.r13.0/compiler.36424714_0"
        /*0030*/ 	.string	"-arch sm_100 -m 64 "



//--------------------- .note.nv.cuinfo           --------------------------
	.section	.note.nv.cuinfo,"",@"SHT_NOTE"
	.sectionflags	@"SHF_NOTE_NV_CUINFO"
        /*0018*/ 	.short	0x0002
        /*001a*/ 	.short	0x0064
        /*001c*/ 	.short	0x0082
	.zero		2


//--------------------- .nv.info                  --------------------------
	.section	.nv.info,"",@"SHT_CUDA_INFO"
	.align	4


	//----- nvinfo : EIATTR_REGCOUNT
	.align		4
        /*0000*/ 	.byte	0x04, 0x2f
        /*0002*/ 	.short	(.L_2 - .L_1)
	.align		4
.L_1:
        /*0004*/ 	.word	index@(_Z17transformVerticesPfS_fi)
        /*0008*/ 	.word	0x0000001a


	//----- nvinfo : EIATTR_FRAME_SIZE
	.align		4
.L_2:
        /*000c*/ 	.byte	0x04, 0x11
        /*000e*/ 	.short	(.L_4 - .L_3)
	.align		4
.L_3:
        /*0010*/ 	.word	index@(_Z17transformVerticesPfS_fi)
        /*0014*/ 	.word	0x00000000


	//----- nvinfo : EIATTR_REGCOUNT
	.align		4
.L_4:
        /*0018*/ 	.byte	0x04, 0x2f
        /*001a*/ 	.short	(.L_6 - .L_5)
	.align		4
.L_5:
        /*001c*/ 	.word	index@(_Z16processFragmentsPfS_S_i)
        /*0020*/ 	.word	0x00000010


	//----- nvinfo : EIATTR_FRAME_SIZE
	.align		4
.L_6:
        /*0024*/ 	.byte	0x04, 0x11
        /*0026*/ 	.short	(.L_8 - .L_7)
	.align		4
.L_7:
        /*0028*/ 	.word	index@(_Z16processFragmentsPfS_S_i)
        /*002c*/ 	.word	0x00000000


	//----- nvinfo : EIATTR_MIN_STACK_SIZE
	.align		4
.L_8:
        /*0030*/ 	.byte	0x04, 0x12
        /*0032*/ 	.short	(.L_10 - .L_9)
	.align		4
.L_9:
        /*0034*/ 	.word	index@(_Z16processFragmentsPfS_S_i)
        /*0038*/ 	.word	0x00000000


	//----- nvinfo : EIATTR_MIN_STACK_SIZE
	.align		4
.L_10:
        /*003c*/ 	.byte	0x04, 0x12
        /*003e*/ 	.short	(.L_12 - .L_11)
	.align		4
.L_11:
        /*0040*/ 	.word	index@(_Z17transformVerticesPfS_fi)
        /*0044*/ 	.word	0x00000000
.L_12:


//--------------------- .nv.compat                --------------------------
	.section	.nv.compat,"",@"SHT_CUDA_COMPAT_INFO"
	.align	4
        /*0000*/ 	.byte	0x02, 0x09, 0x00, 0x00, 0x02, 0x02, 0x01, 0x00, 0x02, 0x05, 0x05, 0x00, 0x03, 0x07, 0x01, 0x01
        /*0010*/ 	.byte	0x02, 0x03, 0x00, 0x00, 0x02, 0x06, 0x01, 0x00, 0x04, 0x0b, 0x08, 0x00, 0x01, 0x00, 0x00, 0x00
        /*0020*/ 	.byte	0x00, 0x00, 0x00, 0x00


//--------------------- .nv.info._Z16processFragmentsPfS_S_i --------------------------
	.section	.nv.info._Z16processFragmentsPfS_S_i,"",@"SHT_CUDA_INFO"
	.sectionflags	@""
	.align	4


	//----- nvinfo : EIATTR_CUDA_API_VERSION
	.align		4
        /*0000*/ 	.byte	0x04, 0x37
        /*0002*/ 	.short	(.L_14 - .L_13)
.L_13:
        /*0004*/ 	.word	0x00000082


	//----- nvinfo : EIATTR_KPARAM_INFO
	.align		4
.L_14:
        /*0008*/ 	.byte	0x04, 0x17
        /*000a*/ 	.short	(.L_16 - .L_15)
.L_15:
        /*000c*/ 	.word	0x00000000
        /*0010*/ 	.short	0x0003
        /*0012*/ 	.short	0x0018
        /*0014*/ 	.byte	0x00, 0xf0, 0x11, 0x00


	//----- nvinfo : EIATTR_KPARAM_INFO
	.align		4
.L_16:
        /*0018*/ 	.byte	0x04, 0x17
        /*001a*/ 	.short	(.L_18 - .L_17)
.L_17:
        /*001c*/ 	.word	0x00000000
        /*0020*/ 	.short	0x0002
        /*0022*/ 	.short	0x0010
        /*0024*/ 	.byte	0x00, 0xf5, 0x21, 0x00


	//----- nvinfo : EIATTR_KPARAM_INFO
	.align		4
.L_18:
        /*0028*/ 	.byte	0x04, 0x17
        /*002a*/ 	.short	(.L_20 - .L_19)
.L_19:
        /*002c*/ 	.word	0x00000000
        /*0030*/ 	.short	0x0001
        /*0032*/ 	.short	0x0008
        /*0034*/ 	.byte	0x00, 0xf5, 0x21, 0x00


	//----- nvinfo : EIATTR_KPARAM_INFO
	.align		4
.L_20:
        /*0038*/ 	.byte	0x04, 0x17
        /*003a*/ 	.short	(.L_22 - .L_21)
.L_21:
        /*003c*/ 	.word	0x00000000
        /*0040*/ 	.short	0x0000
        /*0042*/ 	.short	0x0000
        /*0044*/ 	.byte	0x00, 0xf5, 0x21, 0x00


	//----- nvinfo : EIATTR_SPARSE_MMA_MASK
	.align		4
.L_22:
        /*0048*/ 	.byte	0x03, 0x50
        /*004a*/ 	.short	0x0000


	//----- nvinfo : EIATTR_MAXREG_COUNT
	.align		4
        /*004c*/ 	.byte	0x03, 0x1b
        /*004e*/ 	.short	0x00ff


	//----- nvinfo : EIATTR_MERCURY_ISA_VERSION
	.align		4
        /*0050*/ 	.byte	0x03, 0x5f
        /*0052*/ 	.short	0x0101


	//----- nvinfo : EIATTR_VRC_CTA_INIT_COUNT
	.align		4
        /*0054*/ 	.byte	0x02, 0x4a
	.zero		1
	.zero		1


	//----- nvinfo : EIATTR_EXIT_INSTR_OFFSETS
	.align		4
        /*0058*/ 	.byte	0x04, 0x1c
        /*005a*/ 	.short	(.L_24 - .L_23)


	//   ....[0]....
.L_23:
        /*005c*/ 	.word	0x00000070


	//   ....[1]....
        /*0060*/ 	.word	0x00000190


	//----- nvinfo : EIATTR_CBANK_PARAM_SIZE
	.align		4
.L_24:
        /*0064*/ 	.byte	0x03, 0x19
        /*0066*/ 	.short	0x001c


	//----- nvinfo : EIATTR_PARAM_CBANK
	.align		4
        /*0068*/ 	.byte	0x04, 0x0a
        /*006a*/ 	.short	(.L_26 - .L_25)
	.align		4
.L_25:
        /*006c*/ 	.word	index@(.nv.constant0._Z16processFragmentsPfS_S_i)
        /*0070*/ 	.short	0x0380
        /*0072*/ 	.short	0x001c


	//----- nvinfo : EIATTR_SW_WAR
	.align		4
.L_26:
        /*0074*/ 	.byte	0x04, 0x36
        /*0076*/ 	.short	(.L_28 - .L_27)
.L_27:
        /*0078*/ 	.word	0x00000008
.L_28:


//--------------------- .nv.info._Z17transformVerticesPfS_fi --------------------------
	.section	.nv.info._Z17transformVerticesPfS_fi,"",@"SHT_CUDA_INFO"
	.sectionflags	@""
	.align	4


	//----- nvinfo : EIATTR_CUDA_API_VERSION
	.align		4
        /*0000*/ 	.byte	0x04, 0x37
        /*0002*/ 	.short	(.L_30 - .L_29)
.L_29:
        /*0004*/ 	.word	0x00000082


	//----- nvinfo : EIATTR_KPARAM_INFO
	.align		4
.L_30:
        /*0008*/ 	.byte	0x04, 0x17
        /*000a*/ 	.short	(.L_32 - .L_31)
.L_31:
        /*000c*/ 	.word	0x00000000
        /*0010*/ 	.short	0x0003
        /*0012*/ 	.short	0x0014
        /*0014*/ 	.byte	0x00, 0xf0, 0x11, 0x00


	//----- nvinfo : EIATTR_KPARAM_INFO
	.align		4
.L_32:
        /*0018*/ 	.byte	0x04, 0x17
        /*001a*/ 	.short	(.L_34 - .L_33)
.L_33:
        /*001c*/ 	.word	0x00000000
        /*0020*/ 	.short	0x0002
        /*0022*/ 	.short	0x0010
        /*0024*/ 	.byte	0x00, 0xf0, 0x11, 0x00


	//----- nvinfo : EIATTR_KPARAM_INFO
	.align		4
.L_34:
        /*0028*/ 	.byte	0x04, 0x17
        /*002a*/ 	.short	(.L_36 - .L_35)
.L_35:
        /*002c*/ 	.word	0x00000000
        /*0030*/ 	.short	0x0001
        /*0032*/ 	.short	0x0008
        /*0034*/ 	.byte	0x00, 0xf5, 0x21, 0x00


	//----- nvinfo : EIATTR_KPARAM_INFO
	.align		4
.L_36:
        /*0038*/ 	.byte	0x04, 0x17
        /*003a*/ 	.short	(.L_38 - .L_37)
.L_37:
        /*003c*/ 	.word	0x00000000
        /*0040*/ 	.short	0x0000
        /*0042*/ 	.short	0x0000
        /*0044*/ 	.byte	0x00, 0xf5, 0x21, 0x00


	//----- nvinfo : EIATTR_SPARSE_MMA_MASK
	.align		4
.L_38:
        /*0048*/ 	.byte	0x03, 0x50
        /*004a*/ 	.short	0x0000


	//----- nvinfo : EIATTR_MAXREG_COUNT
	.align		4
        /*004c*/ 	.byte	0x03, 0x1b
        /*004e*/ 	.short	0x00ff


	//----- nvinfo : EIATTR_MERCURY_ISA_VERSION
	.align		4
        /*0050*/ 	.byte	0x03, 0x5f
        /*0052*/ 	.short	0x0101


	//----- nvinfo : EIATTR_VRC_CTA_INIT_COUNT
	.align		4
        /*0054*/ 	.byte	0x02, 0x4a
	.zero		1
	.zero		1


	//----- nvinfo : EIATTR_EXIT_INSTR_OFFSETS
	.align		4
        /*0058*/ 	.byte	0x04, 0x1c
        /*005a*/ 	.short	(.L_40 - .L_39)


	//   ....[0]....
.L_39:
        /*005c*/ 	.word	0x00000070


	//   ....[1]....
        /*0060*/ 	.word	0x00001000


	//----- nvinfo : EIATTR_CBANK_PARAM_SIZE
	.align		4
.L_40:
        /*0064*/ 	.byte	0x03, 0x19
        /*0066*/ 	.short	0x0018


	//----- nvinfo : EIATTR_PARAM_CBANK
	.align		4
        /*0068*/ 	.byte	0x04, 0x0a
        /*006a*/ 	.short	(.L_42 - .L_41)
	.align		4
.L_41:
        /*006c*/ 	.word	index@(.nv.constant0._Z17transformVerticesPfS_fi)
        /*0070*/ 	.short	0x0380
        /*0072*/ 	.short	0x0018


	//----- nvinfo : EIATTR_SW_WAR
	.align		4
.L_42:
        /*0074*/ 	.byte	0x04, 0x36
        /*0076*/ 	.short	(.L_44 - .L_43)
.L_43:
        /*0078*/ 	.word	0x00000008
.L_44:


//--------------------- .nv.callgraph             --------------------------
	.section	.nv.callgraph,"",@"SHT_CUDA_CALLGRAPH"
	.align	4
	.sectionentsize	8
	.align		4
        /*0000*/ 	.word	0x00000000
	.align		4
        /*0004*/ 	.word	0xffffffff
	.align		4
        /*0008*/ 	.word	0x00000000
	.align		4
        /*000c*/ 	.word	0xfffffffe
	.align		4
        /*0010*/ 	.word	0x00000000
	.align		4
        /*0014*/ 	.word	0xfffffffd
	.align		4
        /*0018*/ 	.word	0x00000000
	.align		4
        /*001c*/ 	.word	0xfffffffc


//--------------------- .nv.constant4             --------------------------
	.section	.nv.constant4,"a",@progbits
	.align	8
	.align		8
.nv.constant4:
        /*0000*/ 	.dword	__cudart_i2opi_f


//--------------------- .text._Z16processFragmentsPfS_S_i --------------------------
	.section	.text._Z16processFragmentsPfS_S_i,"ax",@progbits
	.align	128
        .global         _Z16processFragmentsPfS_S_i
        .type           _Z16processFragmentsPfS_S_i,@function
        .size           _Z16processFragmentsPfS_S_i,(.L_x_8 - _Z16processFragmentsPfS_S_i)
        .other          _Z16processFragmentsPfS_S_i,@"STO_CUDA_ENTRY STV_DEFAULT"
_Z16processFragmentsPfS_S_i:
.text._Z16processFragmentsPfS_S_i:
[----:B------:R-:W-:Y:S01]  /*0000*/  LDC R1, c[0x0][0x37c] ;  /* 0x0000df00ff017b82 */ /* 0x000fe20000000800 */
[----:B------:R-:W0:Y:S07]  /*0010*/  S2R R3, SR_TID.X ;  /* 0x0000000000037919 */ /* 0x000e2e0000002100 */
[----:B------:R-:W0:Y:S01]  /*0020*/  S2UR UR4, SR_CTAID.X ;  /* 0x00000000000479c3 */ /* 0x000e220000002500 */
[----:B------:R-:W1:Y:S07]  /*0030*/  LDCU UR5, c[0x0][0x398] ;  /* 0x00007300ff0577ac */ /* 0x000e6e0008000800 */
[----:B------:R-:W0:Y:S02]  /*0040*/  LDC R0, c[0x0][0x360] ;  /* 0x0000d800ff007b82 */ /* 0x000e240000000800 */
[----:B0-----:R-:W-:-:S05]  /*0050*/  IMAD R0, R0, UR4, R3 ;  /* 0x0000000400007c24 */ /* 0x001fca000f8e0203 */
[----:B-1----:R-:W-:-:S13]  /*0060*/  ISETP.GE.AND P0, PT, R0, UR5, PT ;  /* 0x0000000500007c0c */ /* 0x002fda000bf06270 */
[----:B------:R-:W-:Y:S05]  /*0070*/  @P0 EXIT ;  /* 0x000000000000094d */ /* 0x000fea0003800000 */
[----:B------:R-:W0:Y:S01]  /*0080*/  LDC.64 R2, c[0x0][0x388] ;  /* 0x0000e200ff027b82 */ /* 0x000e220000000a00 */
[----:B------:R-:W1:Y:S01]  /*0090*/  LDCU.64 UR4, c[0x0][0x358] ;  /* 0x00006b00ff0477ac */ /* 0x000e620008000a00 */
[----:B------:R-:W-:-:S06]  /*00a0*/  SHF.L.U32 R7, R0, 0x2, RZ ;  /* 0x0000000200077819 */ /* 0x000fcc00000006ff */
[----:B------:R-:W2:Y:S01]  /*00b0*/  LDC.64 R4, c[0x0][0x390] ;  /* 0x0000e400ff047b82 */ /* 0x000ea20000000a00 */
[----:B0-----:R-:W-:-:S05]  /*00c0*/  IMAD.WIDE R2, R7, 0x4, R2 ;  /* 0x0000000407027825 */ /* 0x001fca00078e0202 */
[----:B-1----:R-:W3:Y:S01]  /*00d0*/  LDG.E R0, desc[UR4][R2.64] ;  /* 0x0000000402007981 */ /* 0x002ee2000c1e1900 */
[----:B--2---:R-:W-:-:S04]  /*00e0*/  IMAD.WIDE R4, R7, 0x4, R4 ;  /* 0x0000000407047825 */ /* 0x004fc800078e0204 */
[----:B---3--:R-:W-:-:S05]  /*00f0*/  FMUL R7, R0, 0.80000001192092895508 ;  /* 0x3f4ccccd00077820 */ /* 0x008fca0000400000 */
[----:B------:R-:W-:Y:S04]  /*0100*/  STG.E desc[UR4][R4.64], R7 ;  /* 0x0000000704007986 */ /* 0x000fe8000c101904 */
[----:B------:R-:W2:Y:S02]  /*0110*/  LDG.E R0, desc[UR4][R2.64+0x4] ;  /* 0x0000040402007981 */ /* 0x000ea4000c1e1900 */
[----:B--2---:R-:W-:-:S05]  /*0120*/  FMUL R9, R0, 0.80000001192092895508 ;  /* 0x3f4ccccd00097820 */ /* 0x004fca0000400000 */
[----:B------:R-:W-:Y:S04]  /*0130*/  STG.E desc[UR4][R4.64+0x4], R9 ;  /* 0x0000040904007986 */ /* 0x000fe8000c101904 */
[----:B------:R-:W2:Y:S02]  /*0140*/  LDG.E R0, desc[UR4][R2.64+0x8] ;  /* 0x0000080402007981 */ /* 0x000ea4000c1e1900 */
[----:B--2---:R-:W-:-:S05]  /*0150*/  FMUL R11, R0, 0.80000001192092895508 ;  /* 0x3f4ccccd000b7820 */ /* 0x004fca0000400000 */
[----:B------:R-:W-:Y:S04]  /*0160*/  STG.E desc[UR4][R4.64+0x8], R11 ;  /* 0x0000080b04007986 */ /* 0x000fe8000c101904 */
[----:B------:R-:W2:Y:S04]  /*0170*/  LDG.E R13, desc[UR4][R2.64+0xc] ;  /* 0x00000c04020d7981 */ /* 0x000ea8000c1e1900 */
[----:B--2---:R-:W-:Y:S01]  /*0180*/  STG.E desc[UR4][R4.64+0xc], R13 ;  /* 0x00000c0d04007986 */ /* 0x004fe2000c101904 */
[----:B------:R-:W-:Y:S05]  /*0190*/  EXIT ;  /* 0x000000000000794d */ /* 0x000fea0003800000 */
.L_x_0:
[----:B------:R-:W-:-:S00]  /*01a0*/  BRA `(.L_x_0) ;  /* 0xfffffffc00fc7947 */ /* 0x000fc0000383ffff */
[----:B------:R-:W-:-:S00]  /*01b0*/  NOP ;  /* 0x0000000000007918 */ /* 0x000fc00000000000 */
        /* <DEDUP_REMOVED lines=12> */
.L_x_8:


//--------------------- .text._Z17transformVerticesPfS_fi --------------------------
	.section	.text._Z17transformVerticesPfS_fi,"ax",@progbits
	.align	128
        .global         _Z17transformVerticesPfS_fi
        .type           _Z17transformVerticesPfS_fi,@function
        .size           _Z17transformVerticesPfS_fi,(.L_x_9 - _Z17transformVerticesPfS_fi)
        .other          _Z17transformVerticesPfS_fi,@"STO_CUDA_ENTRY STV_DEFAULT"
_Z17transformVerticesPfS_fi:
.text._Z17transformVerticesPfS_fi:
        /* <DEDUP_REMOVED lines=8> */
[----:B------:R-:W0:Y:S01]  /*0080*/  LDC R7, c[0x0][0x390] ;  /* 0x0000e400ff077b82 */ /* 0x000e220000000800 */
[----:B------:R-:W1:Y:S01]  /*0090*/  LDCU.64 UR6, c[0x0][0x358] ;  /* 0x00006b00ff0677ac */ /* 0x000e620008000a00 */
[----:B------:R-:W-:-:S06]  /*00a0*/  IMAD R5, R5, 0x3, RZ ;  /* 0x0000000305057824 */ /* 0x000fcc00078e02ff */
[----:B------:R-:W2:Y:S01]  /*00b0*/  LDC.64 R8, c[0x0][0x380] ;  /* 0x0000e000ff087b82 */ /* 0x000ea20000000a00 */
[----:B0-----:R-:W-:-:S06]  /*00c0*/  FMUL R0, R7, 0.63661974668502807617 ;  /* 0x3f22f98307007820 */ /* 0x001fcc0000400000 */
[----:B------:R-:W0:Y:S01]  /*00d0*/  F2I.NTZ R0, R0 ;  /* 0x0000000000007305 */ /* 0x000e220000203100 */
[----:B------:R-:W-:Y:S01]  /*00e0*/  FSETP.GE.AND P0, PT, |R7|, 105615, PT ;  /* 0x47ce47800700780b */ /* 0x000fe20003f06200 */
[----:B--2---:R-:W-:-:S05]  /*00f0*/  IMAD.WIDE R8, R5, 0x4, R8 ;  /* 0x0000000405087825 */ /* 0x004fca00078e0208 */
[----:B-1----:R1:W5:Y:S01]  /*0100*/  LDG.E R4, desc[UR6][R8.64] ;  /* 0x0000000608047981 */ /* 0x002362000c1e1900 */
[----:B0-----:R-:W-:-:S03]  /*0110*/  I2FP.F32.S32 R12, R0 ;  /* 0x00000000000c7245 */ /* 0x001fc60000201400 */
[----:B------:R1:W5:Y:S02]  /*0120*/  LDG.E R3, desc[UR6][R8.64+0x4] ;  /* 0x0000040608037981 */ /* 0x000364000c1e1900 */
[C---:B------:R-:W-:Y:S02]  /*0130*/  FFMA R11, R12.reuse, -1.5707962512969970703, R7 ;  /* 0xbfc90fda0c0b7823 */ /* 0x040fe40000000007 */
[----:B------:R1:W5:Y:S01]  /*0140*/  LDG.E R2, desc[UR6][R8.64+0x8] ;  /* 0x0000080608027981 */ /* 0x000362000c1e1900 */
[----:B------:R-:W-:Y:S01]  /*0150*/  IMAD.MOV.U32 R13, RZ, RZ, R0 ;  /* 0x000000ffff0d7224 */ /* 0x000fe200078e0000 */
[----:B------:R-:W-:Y:S01]  /*0160*/  P2R R6, PR, RZ, 0x1 ;  /* 0x00000001ff067803 */ /* 0x000fe20000000000 */
[----:B------:R-:W-:-:S04]  /*0170*/  FFMA R11, R12, -7.5497894158615963534e-08, R11 ;  /* 0xb3a221680c0b7823 */ /* 0x000fc8000000000b */
[----:B------:R-:W-:-:S04]  /*0180*/  FFMA R12, R12, -5.3903029534742383927e-15, R11 ;  /* 0xa7c234c50c0c7823 */ /* 0x000fc8000000000b */
[----:B------:R-:W-:Y:S01]  /*0190*/  IMAD.MOV.U32 R15, RZ, RZ, R12 ;  /* 0x000000ffff0f7224 */ /* 0x000fe200078e000c */
[----:B-1----:R-:W-:Y:S06]  /*01a0*/  @!P0 BRA `(.L_x_1) ;  /* 0x0000000400748947 */ /* 0x002fec0003800000 */
[----:B------:R-:W-:-:S13]  /*01b0*/  FSETP.NEU.AND P0, PT, |R7|, +INF , PT ;  /* 0x7f8000000700780b */ /* 0x000fda0003f0d200 */
[----:B------:R-:W-:Y:S01]  /*01c0*/  @!P0 FMUL R15, RZ, R7 ;  /* 0x00000007ff0f8220 */ /* 0x000fe20000400000 */
[----:B------:R-:W-:Y:S01]  /*01d0*/  @!P0 IMAD.MOV.U32 R0, RZ, RZ, RZ ;  /* 0x000000ffff008224 */ /* 0x000fe200078e00ff */
[----:B------:R-:W-:Y:S06]  /*01e0*/  @!P0 BRA `(.L_x_1) ;  /* 0x0000000400648947 */ /* 0x000fec0003800000 */
[----:B------:R-:W-:Y:S01]  /*01f0*/  IMAD.SHL.U32 R0, R7, 0x100, RZ ;  /* 0x0000010007007824 */ /* 0x000fe200078e00ff */
[----:B------:R-:W-:Y:S01]  /*0200*/  CS2R R20, SRZ ;  /* 0x0000000000147805 */ /* 0x000fe2000001ff00 */
[----:B------:R-:W-:Y:S01]  /*0210*/  IMAD.MOV.U32 R15, RZ, RZ, RZ ;  /* 0x000000ffff0f7224 */ /* 0x000fe200078e00ff */
[----:B------:R-:W0:Y:S02]  /*0220*/  LDCU.64 UR8, c[0x4][URZ] ;  /* 0x01000000ff0877ac */ /* 0x000e240008000a00 */
[----:B------:R-:W-:Y:S01]  /*0230*/  LOP3.LUT R0, R0, 0x80000000, RZ, 0xfc, !PT ;  /* 0x8000000000007812 */ /* 0x000fe200078efcff */
[----:B------:R-:W-:-:S06]  /*0240*/  UMOV UR4, URZ ;  /* 0x000000ff00047c82 */ /* 0x000fcc0008000000 */
.L_x_2:
[----:B0-----:R-:W-:Y:S01]  /*0250*/  MOV R9, UR9 ;  /* 0x0000000900097c02 */ /* 0x001fe20008000f00 */
[----:B------:R-:W-:-:S05]  /*0260*/  IMAD.U32 R8, RZ, RZ, UR8 ;  /* 0x00000008ff087e24 */ /* 0x000fca000f8e00ff */
[----:B------:R-:W2:Y:S01]  /*0270*/  LDG.E.CONSTANT R9, desc[UR6][R8.64] ;  /* 0x0000000608097981 */ /* 0x000ea2000c1e9900 */
[----:B------:R-:W-:Y:S01]  /*0280*/  UIADD3 UR4, UPT, UPT, UR4, 0x1, URZ ;  /* 0x0000000104047890 */ /* 0x000fe2000fffe0ff */
[C---:B------:R-:W-:Y:S01]  /*0290*/  ISETP.EQ.AND P0, PT, R20.reuse, RZ, PT ;  /* 0x000000ff1400720c */ /* 0x040fe20003f02270 */
[----:B------:R-:W-:Y:S01]  /*02a0*/  UIADD3 UR8, UP1, UPT, UR8, 0x4, URZ ;  /* 0x0000000408087890 */ /* 0x000fe2000ff3e0ff */
[C---:B------:R-:W-:Y:S01]  /*02b0*/  ISETP.EQ.AND P1, PT, R20.reuse, 0x4, PT ;  /* 0x000000041400780c */ /* 0x040fe20003f22270 */
[----:B------:R-:W-:Y:S01]  /*02c0*/  UISETP.NE.AND UP0, UPT, UR4, 0x6, UPT ;  /* 0x000000060400788c */ /* 0x000fe2000bf05270 */
[C---:B------:R-:W-:Y:S01]  /*02d0*/  ISETP.EQ.AND P3, PT, R20.reuse, 0xc, PT ;  /* 0x0000000c1400780c */ /* 0x040fe20003f62270 */
[----:B------:R-:W-:Y:S01]  /*02e0*/  UIADD3.X UR9, UPT, UPT, URZ, UR9, URZ, UP1, !UPT ;  /* 0x00000009ff097290 */ /* 0x000fe20008ffe4ff */
[C---:B------:R-:W-:Y:S02]  /*02f0*/  ISETP.EQ.AND P4, PT, R20.reuse, 0x10, PT ;  /* 0x000000101400780c */ /* 0x040fe40003f82270 */
[----:B------:R-:W-:Y:S01]  /*0300*/  ISETP.EQ.AND P5, PT, R20, 0x14, PT ;  /* 0x000000141400780c */ /* 0x000fe20003fa2270 */
[----:B--2---:R-:W-:-:S03]  /*0310*/  IMAD.WIDE.U32 R10, R9, R0, RZ ;  /* 0x00000000090a7225 */ /* 0x004fc600078e00ff */
[----:B------:R-:W-:-:S07]  /*0320*/  IADD3 R10, P2, PT, R10, R15, RZ ;  /* 0x0000000f0a0a7210 */ /* 0x000fce0007f5e0ff */
[----:B------:R-:W-:Y:S01]  /*0330*/  @P4 MOV R16, R10 ;  /* 0x0000000a00104202 */ /* 0x000fe20000000f00 */
[----:B------:R-:W-:Y:S01]  /*0340*/  IMAD.X R15, R11, 0x1, R21, P2 ;  /* 0x000000010b0f7824 */ /* 0x000fe200010e0615 */
[C---:B------:R-:W-:Y:S01]  /*0350*/  ISETP.EQ.AND P2, PT, R20.reuse, 0x8, PT ;  /* 0x000000081400780c */ /* 0x040fe20003f42270 */
[--C-:B------:R-:W-:Y:S02]  /*0360*/  @P0 IMAD.MOV.U32 R6, RZ, RZ, R10.reuse ;  /* 0x000000ffff060224 */ /* 0x100fe400078e000a */
[--C-:B------:R-:W-:Y:S02]  /*0370*/  @P1 IMAD.MOV.U32 R19, RZ, RZ, R10.reuse ;  /* 0x000000ffff131224 */ /* 0x100fe400078e000a */
[--C-:B------:R-:W-:Y:S02]  /*0380*/  @P3 IMAD.MOV.U32 R17, RZ, RZ, R10.reuse ;  /* 0x000000ffff113224 */ /* 0x100fe400078e000a */
[----:B------:R-:W-:Y:S02]  /*0390*/  @P5 IMAD.MOV.U32 R14, RZ, RZ, R10 ;  /* 0x000000ffff0e5224 */ /* 0x000fe400078e000a */
[----:B------:R-:W-:-:S04]  /*03a0*/  VIADD R20, R20, 0x4 ;  /* 0x0000000414147836 */ /* 0x000fc80000000000 */
[----:B------:R-:W-:Y:S01]  /*03b0*/  @P2 IMAD.MOV.U32 R18, RZ, RZ, R10 ;  /* 0x000000ffff122224 */ /* 0x000fe200078e000a */
[----:B------:R-:W-:Y:S06]  /*03c0*/  BRA.U UP0, `(.L_x_2) ;  /* 0xfffffffd00a07547 */ /* 0x000fec000b83ffff */
[----:B------:R-:W-:-:S04]  /*03d0*/  SHF.R.U32.HI R8, RZ, 0x17, R7 ;  /* 0x00000017ff087819 */ /* 0x000fc80000011607 */
[C---:B------:R-:W-:Y:S02]  /*03e0*/  LOP3.LUT R0, R8.reuse, 0xe0, RZ, 0xc0, !PT ;  /* 0x000000e008007812 */ /* 0x040fe400078ec0ff */
[----:B------:R-:W-:-:S03]  /*03f0*/  LOP3.LUT P6, RZ, R8, 0x1f, RZ, 0xc0, !PT ;  /* 0x0000001f08ff7812 */ /* 0x000fc600078cc0ff */
[----:B------:R-:W-:-:S05]  /*0400*/  VIADD R0, R0, 0xffffff80 ;  /* 0xffffff8000007836 */ /* 0x000fca0000000000 */
[----:B------:R-:W-:-:S05]  /*0410*/  SHF.R.U32.HI R0, RZ, 0x5, R0 ;  /* 0x00000005ff007819 */ /* 0x000fca0000011600 */
[----:B------:R-:W-:-:S05]  /*0420*/  IMAD.U32 R20, R0, -0x4, RZ ;  /* 0xfffffffc00147824 */ /* 0x000fca00078e00ff */
[C---:B------:R-:W-:Y:S02]  /*0430*/  ISETP.EQ.AND P3, PT, R20.reuse, -0x18, PT ;  /* 0xffffffe81400780c */ /* 0x040fe40003f62270 */
[C---:B------:R-:W-:Y:S02]  /*0440*/  ISETP.EQ.AND P4, PT, R20.reuse, -0x14, PT ;  /* 0xffffffec1400780c */ /* 0x040fe40003f82270 */
[C---:B------:R-:W-:Y:S02]  /*0450*/  ISETP.EQ.AND P0, PT, R20.reuse, -0x10, PT ;  /* 0xfffffff01400780c */ /* 0x040fe40003f02270 */
[C---:B------:R-:W-:Y:S02]  /*0460*/  ISETP.EQ.AND P1, PT, R20.reuse, -0xc, PT ;  /* 0xfffffff41400780c */ /* 0x040fe40003f22270 */
[C---:B------:R-:W-:Y:S02]  /*0470*/  ISETP.EQ.AND P2, PT, R20.reuse, -0x8, PT ;  /* 0xfffffff81400780c */ /* 0x040fe40003f42270 */
[----:B------:R-:W-:-:S03]  /*0480*/  ISETP.EQ.AND P5, PT, R20, 0x4, PT ;  /* 0x000000041400780c */ /* 0x000fc60003fa2270 */
[----:B------:R-:W-:Y:S01]  /*0490*/  @P3 IMAD.MOV.U32 R0, RZ, RZ, R6 ;  /* 0x000000ffff003224 */ /* 0x000fe200078e0006 */
[C---:B------:R-:W-:Y:S01]  /*04a0*/  ISETP.EQ.AND P3, PT, R20.reuse, -0x4, PT ;  /* 0xfffffffc1400780c */ /* 0x040fe20003f62270 */
[--C-:B------:R-:W-:Y:S01]  /*04b0*/  @P4 IMAD.MOV.U32 R0, RZ, RZ, R19.reuse ;  /* 0x000000ffff004224 */ /* 0x100fe200078e0013 */
[----:B------:R-:W-:Y:S01]  /*04c0*/  @P4 MOV R9, R6 ;  /* 0x0000000600094202 */ /* 0x000fe20000000f00 */
[----:B------:R-:W-:Y:S01]  /*04d0*/  @P0 IMAD.MOV.U32 R9, RZ, RZ, R19 ;  /* 0x000000ffff090224 */ /* 0x000fe200078e0013 */
[----:B------:R-:W-:Y:S01]  /*04e0*/  ISETP.EQ.AND P4, PT, R20, RZ, PT ;  /* 0x000000ff1400720c */ /* 0x000fe20003f82270 */
[--C-:B------:R-:W-:Y:S02]  /*04f0*/  @P1 IMAD.MOV.U32 R9, RZ, RZ, R18.reuse ;  /* 0x000000ffff091224 */ /* 0x100fe400078e0012 */
[----:B------:R-:W-:Y:S01]  /*0500*/  @P2 MOV R9, R17 ;  /* 0x0000001100092202 */ /* 0x000fe20000000f00 */
[----:B------:R-:W-:Y:S02]  /*0510*/  @P0 IMAD.MOV.U32 R0, RZ, RZ, R18 ;  /* 0x000000ffff000224 */ /* 0x000fe400078e0012 */
[----:B------:R-:W-:-:S02]  /*0520*/  @P1 IMAD.MOV.U32 R0, RZ, RZ, R17 ;  /* 0x000000ffff001224 */ /* 0x000fc400078e0011 */
[--C-:B------:R-:W-:Y:S02]  /*0530*/  @P2 IMAD.MOV.U32 R0, RZ, RZ, R16.reuse ;  /* 0x000000ffff002224 */ /* 0x100fe400078e0010 */
[----:B------:R-:W-:Y:S02]  /*0540*/  @P3 IMAD.MOV.U32 R9, RZ, RZ, R16 ;  /* 0x000000ffff093224 */ /* 0x000fe400078e0010 */
[--C-:B------:R-:W-:Y:S02]  /*0550*/  @P3 IMAD.MOV.U32 R0, RZ, RZ, R14.reuse ;  /* 0x000000ffff003224 */ /* 0x100fe400078e000e */
[----:B------:R-:W-:Y:S01]  /*0560*/  @P4 IMAD.MOV.U32 R9, RZ, RZ, R14 ;  /* 0x000000ffff094224 */ /* 0x000fe200078e000e */
[----:B------:R-:W-:Y:S01]  /*0570*/  @P5 MOV R9, R15 ;  /* 0x0000000f00095202 */ /* 0x000fe20000000f00 */
[----:B------:R-:W-:-:S04]  /*0580*/  @P4 IMAD.MOV.U32 R0, RZ, RZ, R15 ;  /* 0x000000ffff004224 */ /* 0x000fc800078e000f */
[----:B------:R-:W-:Y:S01]  /*0590*/  IMAD.MOV.U32 R10, RZ, RZ, R9 ;  /* 0x000000ffff0a7224 */ /* 0x000fe200078e0009 */
[----:B------:R-:W-:Y:S06]  /*05a0*/  @!P6 BRA `(.L_x_3) ;  /* 0x00000000002ce947 */ /* 0x000fec0003800000 */
[----:B------:R-:W-:Y:S01]  /*05b0*/  @P0 IMAD.MOV.U32 R11, RZ, RZ, R6 ;  /* 0x000000ffff0b0224 */ /* 0x000fe200078e0006 */
[----:B------:R-:W-:Y:S01]  /*05c0*/  ISETP.EQ.AND P0, PT, R20, 0x8, PT ;  /* 0x000000081400780c */ /* 0x000fe20003f02270 */
[----:B------:R-:W-:Y:S01]  /*05d0*/  @P1 IMAD.MOV.U32 R11, RZ, RZ, R19 ;  /* 0x000000ffff0b1224 */ /* 0x000fe200078e0013 */
[----:B------:R-:W-:Y:S01]  /*05e0*/  LOP3.LUT R9, R8, 0x1f, RZ, 0xc0, !PT ;  /* 0x0000001f08097812 */ /* 0x000fe200078ec0ff */
[----:B------:R-:W-:Y:S02]  /*05f0*/  @P2 IMAD.MOV.U32 R11, RZ, RZ, R18 ;  /* 0x000000ffff0b2224 */ /* 0x000fe400078e0012 */
[----:B------:R-:W-:Y:S01]  /*0600*/  @P3 IMAD.MOV.U32 R11, RZ, RZ, R17 ;  /* 0x000000ffff0b3224 */ /* 0x000fe200078e0011 */
[----:B------:R-:W-:Y:S01]  /*0610*/  @P4 MOV R11, R16 ;  /* 0x00000010000b4202 */ /* 0x000fe20000000f00 */
[----:B------:R-:W-:Y:S01]  /*0620*/  @P5 IMAD.MOV.U32 R11, RZ, RZ, R14 ;  /* 0x000000ffff0b5224 */ /* 0x000fe200078e000e */
[----:B------:R-:W-:-:S05]  /*0630*/  SHF.L.W.U32.HI R0, R10, R9, R0 ;  /* 0x000000090a007219 */ /* 0x000fca0000010e00 */
[----:B------:R-:W-:-:S05]  /*0640*/  @P0 IMAD.MOV.U32 R11, RZ, RZ, R15 ;  /* 0x000000ffff0b0224 */ /* 0x000fca00078e000f */
[----:B------:R-:W-:-:S07]  /*0650*/  SHF.L.W.U32.HI R10, R11, R9, R10 ;  /* 0x000000090b0a7219 */ /* 0x000fce0000010e0a */
.L_x_3:
[C---:B------:R-:W-:Y:S01]  /*0660*/  SHF.L.W.U32.HI R15, R10.reuse, 0x2, R0 ;  /* 0x000000020a0f7819 */ /* 0x040fe20000010e00 */
[----:B------:R-:W-:Y:S01]  /*0670*/  IMAD.SHL.U32 R8, R10, 0x4, RZ ;  /* 0x000000040a087824 */ /* 0x000fe200078e00ff */
[----:B------:R-:W-:Y:S01]  /*0680*/  UMOV UR4, 0x54442d19 ;  /* 0x54442d1900047882 */ /* 0x000fe20000000000 */
[----:B------:R-:W-:Y:S01]  /*0690*/  UMOV UR5, 0x3bf921fb ;  /* 0x3bf921fb00057882 */ /* 0x000fe20000000000 */
[----:B------:R-:W-:Y:S02]  /*06a0*/  SHF.R.S32.HI R9, RZ, 0x1f, R15 ;  /* 0x0000001fff097819 */ /* 0x000fe4000001140f */
[----:B------:R-:W-:Y:S02]  /*06b0*/  ISETP.GE.AND P0, PT, R7, RZ, PT ;  /* 0x000000ff0700720c */ /* 0x000fe40003f06270 */
[C---:B------:R-:W-:Y:S02]  /*06c0*/  LOP3.LUT R8, R9.reuse, R8, RZ, 0x3c, !PT ;  /* 0x0000000809087212 */ /* 0x040fe400078e3cff */
[----:B------:R-:W-:-:S02]  /*06d0*/  LOP3.LUT R9, R9, R15, RZ, 0x3c, !PT ;  /* 0x0000000f09097212 */ /* 0x000fc400078e3cff */
[----:B------:R-:W-:Y:S02]  /*06e0*/  SHF.R.U32.HI R0, RZ, 0x1e, R0 ;  /* 0x0000001eff007819 */ /* 0x000fe40000011600 */
[C---:B------:R-:W-:Y:S02]  /*06f0*/  LOP3.LUT R20, R15.reuse, R7, RZ, 0x3c, !PT ;  /* 0x000000070f147212 */ /* 0x040fe400078e3cff */
[----:B------:R-:W0:Y:S01]  /*0700*/  I2F.F64.S64 R8, R8 ;  /* 0x0000000800087312 */ /* 0x000e220000301c00 */
[----:B------:R-:W-:Y:S02]  /*0710*/  LEA.HI R0, R15, R0, RZ, 0x1 ;  /* 0x000000000f007211 */ /* 0x000fe400078f08ff */
[----:B------:R-:W-:-:S03]  /*0720*/  ISETP.GE.AND P1, PT, R20, RZ, PT ;  /* 0x000000ff1400720c */ /* 0x000fc60003f26270 */
[----:B------:R-:W-:-:S04]  /*0730*/  IMAD.MOV R15, RZ, RZ, -R0 ;  /* 0x000000ffff0f7224 */ /* 0x000fc800078e0a00 */
[----:B------:R-:W-:Y:S01]  /*0740*/  @!P0 IMAD.MOV.U32 R0, RZ, RZ, R15 ;  /* 0x000000ffff008224 */ /* 0x000fe200078e000f */
[----:B0-----:R-:W-:-:S10]  /*0750*/  DMUL R10, R8, UR4 ;  /* 0x00000004080a7c28 */ /* 0x001fd40008000000 */
[----:B------:R-:W0:Y:S02]  /*0760*/  F2F.F32.F64 R10, R10 ;  /* 0x0000000a000a7310 */ /* 0x000e240000301000 */
[----:B0-----:R-:W-:-:S07]  /*0770*/  FSEL R15, -R10, R10, !P1 ;  /* 0x0000000a0a0f7208 */ /* 0x001fce0004800100 */
.L_x_1:
[----:B------:R-:W-:Y:S01]  /*0780*/  MOV R20, 0x37cbac00 ;  /* 0x37cbac0000147802 */ /* 0x000fe20000000f00 */
[----:B------:R-:W-:Y:S01]  /*0790*/  FMUL R9, R15, R15 ;  /* 0x0000000f0f097220 */ /* 0x000fe20000400000 */
[C---:B------:R-:W-:Y:S01]  /*07a0*/  LOP3.LUT R10, R0.reuse, 0x1, RZ, 0xc0, !PT ;  /* 0x00000001000a7812 */ /* 0x040fe200078ec0ff */
[----:B------:R-:W-:Y:S01]  /*07b0*/  VIADD R0, R0, 0x1 ;  /* 0x0000000100007836 */ /* 0x000fe20000000000 */
[----:B------:R-:W-:Y:S01]  /*07c0*/  FSETP.GE.AND P2, PT, |R7|, 105615, PT ;  /* 0x47ce47800700780b */ /* 0x000fe20003f46200 */
[----:B------:R-:W-:Y:S01]  /*07d0*/  FFMA R8, R9, R20, -0.0013887860113754868507 ;  /* 0xbab607ed09087423 */ /* 0x000fe20000000014 */
[----:B------:R-:W-:Y:S01]  /*07e0*/  ISETP.NE.U32.AND P0, PT, R10, 0x1, PT ;  /* 0x000000010a00780c */ /* 0x000fe20003f05070 */
[----:B------:R-:W-:Y:S01]  /*07f0*/  IMAD.MOV.U32 R10, RZ, RZ, 0x3c0885e4 ;  /* 0x3c0885e4ff0a7424 */ /* 0x000fe200078e00ff */
[----:B------:R-:W-:Y:S01]  /*0800*/  LOP3.LUT P1, RZ, R0, 0x2, RZ, 0xc0, !PT ;  /* 0x0000000200ff7812 */ /* 0x000fe2000782c0ff */
[----:B------:R-:W-:Y:S01]  /*0810*/  IMAD.MOV.U32 R11, RZ, RZ, 0x3e2aaaa8 ;  /* 0x3e2aaaa8ff0b7424 */ /* 0x000fe200078e00ff */
[----:B------:R-:W-:-:S02]  /*0820*/  FSEL R8, R8, -0.00019574658654164522886, P0 ;  /* 0xb94d415308087808 */ /* 0x000fc40000000000 */
[----:B------:R-:W-:Y:S02]  /*0830*/  FSEL R10, R10, 0.041666727513074874878, !P0 ;  /* 0x3d2aaabb0a0a7808 */ /* 0x000fe40004000000 */
[----:B------:R-:W-:Y:S02]  /*0840*/  FSEL R0, R15, 1, !P0 ;  /* 0x3f8000000f007808 */ /* 0x000fe40004000000 */
[----:B------:R-:W-:Y:S01]  /*0850*/  FSEL R11, -R11, -0.4999999701976776123, !P0 ;  /* 0xbeffffff0b0b7808 */ /* 0x000fe20004000100 */
[C---:B------:R-:W-:Y:S02]  /*0860*/  FFMA R8, R9.reuse, R8, R10 ;  /* 0x0000000809087223 */ /* 0x040fe4000000000a */
[C---:B------:R-:W-:Y:S02]  /*0870*/  FFMA R15, R9.reuse, R0, RZ ;  /* 0x00000000090f7223 */ /* 0x040fe400000000ff */
[----:B------:R-:W-:-:S04]  /*0880*/  FFMA R8, R9, R8, R11 ;  /* 0x0000000809087223 */ /* 0x000fc8000000000b */
[----:B------:R-:W-:-:S04]  /*0890*/  FFMA R15, R15, R8, R0 ;  /* 0x000000080f0f7223 */ /* 0x000fc80000000000 */
[----:B------:R-:W-:Y:S01]  /*08a0*/  @P1 FADD R15, RZ, -R15 ;  /* 0x8000000fff0f1221 */ /* 0x000fe20000000000 */
[----:B------:R-:W-:Y:S06]  /*08b0*/  @!P2 BRA `(.L_x_4) ;  /* 0x00000004006ca947 */ /* 0x000fec0003800000 */
[----:B------:R-:W-:-:S13]  /*08c0*/  FSETP.NEU.AND P0, PT, |R7|, +INF , PT ;  /* 0x7f8000000700780b */ /* 0x000fda0003f0d200 */
[----:B------:R-:W-:Y:S01]  /*08d0*/  @!P0 FMUL R12, RZ, R7 ;  /* 0x00000007ff0c8220 */ /* 0x000fe20000400000 */
[----:B------:R-:W-:Y:S01]  /*08e0*/  @!P0 IMAD.MOV.U32 R13, RZ, RZ, RZ ;  /* 0x000000ffff0d8224 */ /* 0x000fe200078e00ff */
[----:B------:R-:W-:Y:S06]  /*08f0*/  @!P0 BRA `(.L_x_4) ;  /* 0x00000004005c8947 */ /* 0x000fec0003800000 */
[----:B------:R-:W-:Y:S01]  /*0900*/  IMAD.SHL.U32 R0, R7, 0x100, RZ ;  /* 0x0000010007007824 */ /* 0x000fe200078e00ff */
[----:B------:R-:W-:Y:S02]  /*0910*/  CS2R R12, SRZ ;  /* 0x00000000000c7805 */ /* 0x000fe4000001ff00 */
[----:B------:R-:W-:Y:S01]  /*0920*/  MOV R21, RZ ;  /* 0x000000ff00157202 */ /* 0x000fe20000000f00 */
[----:B------:R-:W0:Y:S01]  /*0930*/  LDCU.64 UR8, c[0x4][URZ] ;  /* 0x01000000ff0877ac */ /* 0x000e220008000a00 */
[----:B------:R-:W-:Y:S01]  /*0940*/  LOP3.LUT R23, R0, 0x80000000, RZ, 0xfc, !PT ;  /* 0x8000000000177812 */ /* 0x000fe200078efcff */
[----:B------:R-:W-:-:S06]  /*0950*/  UMOV UR4, URZ ;  /* 0x000000ff00047c82 */ /* 0x000fcc0008000000 */
.L_x_5:
[----:B0-----:R-:W-:Y:S02]  /*0960*/  IMAD.U32 R8, RZ, RZ, UR8 ;  /* 0x00000008ff087e24 */ /* 0x001fe4000f8e00ff */
        /* <DEDUP_REMOVED lines=10> */
[----:B------:R-:W-:-:S02]  /*0a10*/  ISETP.EQ.AND P4, PT, R12, 0x10, PT ;  /* 0x000000100c00780c */ /* 0x000fc40003f82270 */
[C---:B------:R-:W-:Y:S01]  /*0a20*/  ISETP.EQ.AND P5, PT, R12.reuse, 0x14, PT ;  /* 0x000000140c00780c */ /* 0x040fe20003fa2270 */
[----:B------:R-:W-:Y:S02]  /*0a30*/  VIADD R12, R12, 0x4 ;  /* 0x000000040c0c7836 */ /* 0x000fe40000000000 */
[----:B--2---:R-:W-:-:S03]  /*0a40*/  IMAD.WIDE.U32 R10, R8, R23, RZ ;  /* 0x00000017080a7225 */ /* 0x004fc600078e00ff */
[----:B------:R-:W-:-:S04]  /*0a50*/  IADD3 R0, P6, PT, R10, R13, RZ ;  /* 0x0000000d0a007210 */ /* 0x000fc80007fde0ff */
[----:B------:R-:W-:Y:S01]  /*0a60*/  @P2 MOV R18, R0 ;  /* 0x0000000000122202 */ /* 0x000fe20000000f00 */
[----:B------:R-:W-:Y:S02]  /*0a70*/  IMAD.X R13, R11, 0x1, R21, P6 ;  /* 0x000000010b0d7824 */ /* 0x000fe400030e0615 */
[--C-:B------:R-:W-:Y:S02]  /*0a80*/  @P0 IMAD.MOV.U32 R6, RZ, RZ, R0.reuse ;  /* 0x000000ffff060224 */ /* 0x100fe400078e0000 */
[--C-:B------:R-:W-:Y:S02]  /*0a90*/  @P1 IMAD.MOV.U32 R19, RZ, RZ, R0.reuse ;  /* 0x000000ffff131224 */ /* 0x100fe400078e0000 */
[--C-:B------:R-:W-:Y:S02]  /*0aa0*/  @P3 IMAD.MOV.U32 R17, RZ, RZ, R0.reuse ;  /* 0x000000ffff113224 */ /* 0x100fe400078e0000 */
[--C-:B------:R-:W-:Y:S02]  /*0ab0*/  @P4 IMAD.MOV.U32 R16, RZ, RZ, R0.reuse ;  /* 0x000000ffff104224 */ /* 0x100fe400078e0000 */
[----:B------:R-:W-:Y:S01]  /*0ac0*/  @P5 IMAD.MOV.U32 R14, RZ, RZ, R0 ;  /* 0x000000ffff0e5224 */ /* 0x000fe200078e0000 */
[----:B------:R-:W-:Y:S06]  /*0ad0*/  BRA.U UP0, `(.L_x_5) ;  /* 0xfffffffd00a07547 */ /* 0x000fec000b83ffff */
[----:B------:R-:W-:-:S04]  /*0ae0*/  SHF.R.U32.HI R9, RZ, 0x17, R7 ;  /* 0x00000017ff097819 */ /* 0x000fc80000011607 */
[C---:B------:R-:W-:Y:S02]  /*0af0*/  LOP3.LUT R0, R9.reuse, 0xe0, RZ, 0xc0, !PT ;  /* 0x000000e009007812 */ /* 0x040fe400078ec0ff */
[----:B------:R-:W-:-:S03]  /*0b00*/  LOP3.LUT P6, RZ, R9, 0x1f, RZ, 0xc0, !PT ;  /* 0x0000001f09ff7812 */ /* 0x000fc600078cc0ff */
[----:B------:R-:W-:-:S05]  /*0b10*/  VIADD R0, R0, 0xffffff80 ;  /* 0xffffff8000007836 */ /* 0x000fca0000000000 */
[----:B------:R-:W-:-:S04]  /*0b20*/  SHF.R.U32.HI R0, RZ, 0x5, R0 ;  /* 0x00000005ff007819 */ /* 0x000fc80000011600 */
[----:B------:R-:W-:-:S04]  /*0b30*/  LEA R10, -R0, RZ, 0x2 ;  /* 0x000000ff000a7211 */ /* 0x000fc800078e11ff */
[C---:B------:R-:W-:Y:S02]  /*0b40*/  ISETP.EQ.AND P3, PT, R10.reuse, -0x18, PT ;  /* 0xffffffe80a00780c */ /* 0x040fe40003f62270 */
[C---:B------:R-:W-:Y:S02]  /*0b50*/  ISETP.EQ.AND P4, PT, R10.reuse, -0x14, PT ;  /* 0xffffffec0a00780c */ /* 0x040fe40003f82270 */
[C---:B------:R-:W-:Y:S02]  /*0b60*/  ISETP.EQ.AND P2, PT, R10.reuse, -0x10, PT ;  /* 0xfffffff00a00780c */ /* 0x040fe40003f42270 */
[C---:B------:R-:W-:Y:S02]  /*0b70*/  ISETP.EQ.AND P1, PT, R10.reuse, -0xc, PT ;  /* 0xfffffff40a00780c */ /* 0x040fe40003f22270 */
[C---:B------:R-:W-:Y:S02]  /*0b80*/  ISETP.EQ.AND P0, PT, R10.reuse, -0x8, PT ;  /* 0xfffffff80a00780c */ /* 0x040fe40003f02270 */
[----:B------:R-:W-:-:S03]  /*0b90*/  ISETP.EQ.AND P5, PT, R10, RZ, PT ;  /* 0x000000ff0a00720c */ /* 0x000fc60003fa2270 */
[--C-:B------:R-:W-:Y:S01]  /*0ba0*/  @P3 IMAD.MOV.U32 R0, RZ, RZ, R6.reuse ;  /* 0x000000ffff003224 */ /* 0x100fe200078e0006 */
[C---:B------:R-:W-:Y:S01]  /*0bb0*/  ISETP.EQ.AND P3, PT, R10.reuse, -0x4, PT ;  /* 0xfffffffc0a00780c */ /* 0x040fe20003f62270 */
[----:B------:R-:W-:Y:S02]  /*0bc0*/  @P4 IMAD.MOV.U32 R8, RZ, RZ, R6 ;  /* 0x000000ffff084224 */ /* 0x000fe400078e0006 */
[--C-:B------:R-:W-:Y:S01]  /*0bd0*/  @P4 IMAD.MOV.U32 R0, RZ, RZ, R19.reuse ;  /* 0x000000ffff004224 */ /* 0x100fe200078e0013 */
[----:B------:R-:W-:Y:S01]  /*0be0*/  ISETP.EQ.AND P4, PT, R10, 0x4, PT ;  /* 0x000000040a00780c */ /* 0x000fe20003f82270 */
[----:B------:R-:W-:Y:S01]  /*0bf0*/  @P2 IMAD.MOV.U32 R8, RZ, RZ, R19 ;  /* 0x000000ffff082224 */ /* 0x000fe200078e0013 */
[----:B------:R-:W-:Y:S01]  /*0c00*/  @P1 MOV R8, R18 ;  /* 0x0000001200081202 */ /* 0x000fe20000000f00 */
[----:B------:R-:W-:Y:S02]  /*0c10*/  @P2 IMAD.MOV.U32 R0, RZ, RZ, R18 ;  /* 0x000000ffff002224 */ /* 0x000fe400078e0012 */
[----:B------:R-:W-:-:S02]  /*0c20*/  @P1 IMAD.MOV.U32 R0, RZ, RZ, R17 ;  /* 0x000000ffff001224 */ /* 0x000fc400078e0011 */
[----:B------:R-:W-:Y:S02]  /*0c30*/  @P0 IMAD.MOV.U32 R8, RZ, RZ, R17 ;  /* 0x000000ffff080224 */ /* 0x000fe400078e0011 */
[--C-:B------:R-:W-:Y:S02]  /*0c40*/  @P0 IMAD.MOV.U32 R0, RZ, RZ, R16.reuse ;  /* 0x000000ffff000224 */ /* 0x100fe400078e0010 */
[----:B------:R-:W-:Y:S01]  /*0c50*/  @P3 IMAD.MOV.U32 R8, RZ, RZ, R16 ;  /* 0x000000ffff083224 */ /* 0x000fe200078e0010 */
[----:B------:R-:W-:Y:S01]  /*0c60*/  @P5 MOV R8, R14 ;  /* 0x0000000e00085202 */ /* 0x000fe20000000f00 */
[----:B------:R-:W-:Y:S02]  /*0c70*/  @P3 IMAD.MOV.U32 R0, RZ, RZ, R14 ;  /* 0x000000ffff003224 */ /* 0x000fe400078e000e */
[--C-:B------:R-:W-:Y:S02]  /*0c80*/  @P5 IMAD.MOV.U32 R0, RZ, RZ, R13.reuse ;  /* 0x000000ffff005224 */ /* 0x100fe400078e000d */
[----:B------:R-:W-:Y:S01]  /*0c90*/  @P4 IMAD.MOV.U32 R8, RZ, RZ, R13 ;  /* 0x000000ffff084224 */ /* 0x000fe200078e000d */
[----:B------:R-:W-:Y:S06]  /*0ca0*/  @!P6 BRA `(.L_x_6) ;  /* 0x000000000028e947 */ /* 0x000fec0003800000 */
[----:B------:R-:W-:Y:S01]  /*0cb0*/  @P1 IMAD.MOV.U32 R6, RZ, RZ, R19 ;  /* 0x000000ffff061224 */ /* 0x000fe200078e0013 */
[----:B------:R-:W-:Y:S01]  /*0cc0*/  LOP3.LUT R9, R9, 0x1f, RZ, 0xc0, !PT ;  /* 0x0000001f09097812 */ /* 0x000fe200078ec0ff */
[----:B------:R-:W-:Y:S01]  /*0cd0*/  @P0 IMAD.MOV.U32 R6, RZ, RZ, R18 ;  /* 0x000000ffff060224 */ /* 0x000fe200078e0012 */
[----:B------:R-:W-:Y:S02]  /*0ce0*/  ISETP.EQ.AND P0, PT, R10, 0x8, PT ;  /* 0x000000080a00780c */ /* 0x000fe40003f02270 */
[----:B------:R-:W-:Y:S01]  /*0cf0*/  @P3 MOV R6, R17 ;  /* 0x0000001100063202 */ /* 0x000fe20000000f00 */
[----:B------:R-:W-:Y:S01]  /*0d00*/  @P5 IMAD.MOV.U32 R6, RZ, RZ, R16 ;  /* 0x000000ffff065224 */ /* 0x000fe200078e0010 */
[----:B------:R-:W-:Y:S01]  /*0d10*/  SHF.L.W.U32.HI R0, R8, R9, R0 ;  /* 0x0000000908007219 */ /* 0x000fe20000010e00 */
[----:B------:R-:W-:-:S08]  /*0d20*/  @P4 IMAD.MOV.U32 R6, RZ, RZ, R14 ;  /* 0x000000ffff064224 */ /* 0x000fd000078e000e */
[----:B------:R-:W-:-:S05]  /*0d30*/  @P0 IMAD.MOV.U32 R6, RZ, RZ, R13 ;  /* 0x000000ffff060224 */ /* 0x000fca00078e000d */
[----:B------:R-:W-:-:S07]  /*0d40*/  SHF.L.W.U32.HI R8, R6, R9, R8 ;  /* 0x0000000906087219 */ /* 0x000fce0000010e08 */
.L_x_6:
        /* <DEDUP_REMOVED lines=9> */
[----:B------:R-:W0:Y:S01]  /*0de0*/  I2F.F64.S64 R8, R10 ;  /* 0x0000000a00087312 */ /* 0x000e220000301c00 */
[C---:B------:R-:W-:Y:S02]  /*0df0*/  LOP3.LUT R7, R13.reuse, R7, RZ, 0x3c, !PT ;  /* 0x000000070d077212 */ /* 0x040fe400078e3cff */
[----:B------:R-:W-:Y:S02]  /*0e00*/  LEA.HI R13, R13, R0, RZ, 0x1 ;  /* 0x000000000d0d7211 */ /* 0x000fe400078f08ff */
[----:B------:R-:W-:Y:S02]  /*0e10*/  ISETP.GE.AND P0, PT, R7, RZ, PT ;  /* 0x000000ff0700720c */ /* 0x000fe40003f06270 */
[----:B------:R-:W-:-:S05]  /*0e20*/  IADD3 R0, PT, PT, -R13, RZ, RZ ;  /* 0x000000ff0d007210 */ /* 0x000fca0007ffe1ff */
[----:B------:R-:W-:Y:S01]  /*0e30*/  @!P1 IMAD.MOV.U32 R13, RZ, RZ, R0 ;  /* 0x000000ffff0d9224 */ /* 0x000fe200078e0000 */
[----:B0-----:R-:W-:-:S10]  /*0e40*/  DMUL R8, R8, UR4 ;  /* 0x0000000408087c28 */ /* 0x001fd40008000000 */
[----:B------:R-:W0:Y:S02]  /*0e50*/  F2F.F32.F64 R8, R8 ;  /* 0x0000000800087310 */ /* 0x000e240000301000 */
[----:B0-----:R-:W-:-:S07]  /*0e60*/  FSEL R12, -R8, R8, !P0 ;  /* 0x00000008080c7208 */ /* 0x001fce0004000100 */
.L_x_4:
[----:B------:R-:W-:Y:S01]  /*0e70*/  LOP3.LUT R0, R13, 0x1, RZ, 0xc0, !PT ;  /* 0x000000010d007812 */ /* 0x000fe200078ec0ff */
[----:B------:R-:W-:Y:S01]  /*0e80*/  FMUL R9, R12, R12 ;  /* 0x0000000c0c097220 */ /* 0x000fe20000400000 */
[----:B------:R-:W-:Y:S01]  /*0e90*/  IMAD.MOV.U32 R11, RZ, RZ, 0x3effffff ;  /* 0x3effffffff0b7424 */ /* 0x000fe200078e00ff */
[----:B------:R-:W0:Y:S01]  /*0ea0*/  LDC.64 R6, c[0x0][0x388] ;  /* 0x0000e200ff067b82 */ /* 0x000e220000000a00 */
[----:B------:R-:W-:Y:S01]  /*0eb0*/  ISETP.NE.U32.AND P0, PT, R0, 0x1, PT ;  /* 0x000000010000780c */ /* 0x000fe20003f05070 */
[----:B------:R-:W-:Y:S01]  /*0ec0*/  FFMA R20, R9, R20, -0.0013887860113754868507 ;  /* 0xbab607ed09147423 */ /* 0x000fe20000000014 */
[----:B------:R-:W-:Y:S01]  /*0ed0*/  IMAD.MOV.U32 R0, RZ, RZ, 0x3d2aaabb ;  /* 0x3d2aaabbff007424 */ /* 0x000fe200078e00ff */
[----:B------:R-:W-:Y:S02]  /*0ee0*/  LOP3.LUT P1, RZ, R13, 0x2, RZ, 0xc0, !PT ;  /* 0x000000020dff7812 */ /* 0x000fe4000782c0ff */
[----:B------:R-:W-:Y:S02]  /*0ef0*/  FSEL R11, -R11, -0.16666662693023681641, !P0 ;  /* 0xbe2aaaa80b0b7808 */ /* 0x000fe40004000100 */
[----:B------:R-:W-:-:S02]  /*0f00*/  FSEL R20, R20, -0.00019574658654164522886, !P0 ;  /* 0xb94d415314147808 */ /* 0x000fc40004000000 */
[----:B------:R-:W-:-:S05]  /*0f10*/  FSEL R0, R0, 0.0083327032625675201416, !P0 ;  /* 0x3c0885e400007808 */ /* 0x000fca0004000000 */
[----:B------:R-:W-:Y:S01]  /*0f20*/  FFMA R20, R9, R20, R0 ;  /* 0x0000001409147223 */ /* 0x000fe20000000000 */
[----:B------:R-:W-:-:S03]  /*0f30*/  FSEL R0, R12, 1, P0 ;  /* 0x3f8000000c007808 */ /* 0x000fc60000000000 */
[C---:B------:R-:W-:Y:S02]  /*0f40*/  FFMA R11, R9.reuse, R20, R11 ;  /* 0x00000014090b7223 */ /* 0x040fe4000000000b */
[----:B------:R-:W-:Y:S01]  /*0f50*/  FFMA R9, R9, R0, RZ ;  /* 0x0000000009097223 */ /* 0x000fe200000000ff */
[----:B0-----:R-:W-:-:S04]  /*0f60*/  IMAD.WIDE R6, R5, 0x4, R6 ;  /* 0x0000000405067825 */ /* 0x001fc800078e0206 */
[----:B------:R-:W-:-:S04]  /*0f70*/  FFMA R9, R9, R11, R0 ;  /* 0x0000000b09097223 */ /* 0x000fc80000000000 */
[----:B------:R-:W-:Y:S01]  /*0f80*/  @P1 FADD R9, RZ, -R9 ;  /* 0x80000009ff091221 */ /* 0x000fe20000000000 */
[----:B-----5:R-:W-:Y:S03]  /*0f90*/  STG.E desc[UR6][R6.64+0x4], R3 ;  /* 0x0000040306007986 */ /* 0x020fe6000c101906 */
[-C--:B------:R-:W-:Y:S01]  /*0fa0*/  FMUL R11, R2, R9.reuse ;  /* 0x00000009020b7220 */ /* 0x080fe20000400000 */
[----:B------:R-:W-:-:S03]  /*0fb0*/  FMUL R9, R4, R9 ;  /* 0x0000000904097220 */ /* 0x000fc60000400000 */
[-C--:B------:R-:W-:Y:S01]  /*0fc0*/  FFMA R11, R4, R15.reuse, R11 ;  /* 0x0000000f040b7223 */ /* 0x080fe2000000000b */
[----:B------:R-:W-:-:S04]  /*0fd0*/  FFMA R9, R2, R15, -R9 ;  /* 0x0000000f02097223 */ /* 0x000fc80000000809 */
[----:B------:R-:W-:Y:S04]  /*0fe0*/  STG.E desc[UR6][R6.64], R11 ;  /* 0x0000000b06007986 */ /* 0x000fe8000c101906 */
[----:B------:R-:W-:Y:S01]  /*0ff0*/  STG.E desc[UR6][R6.64+0x8], R9 ;  /* 0x0000080906007986 */ /* 0x000fe2000c101906 */
[----:B------:R-:W-:Y:S05]  /*1000*/  EXIT ;  /* 0x000000000000794d */ /* 0x000fea0003800000 */
.L_x_7:
        /* <DEDUP_REMOVED lines=15> */
.L_x_9:


//--------------------- .nv.global.init           --------------------------
	.section	.nv.global.init,"aw",@progbits
	.align	4
.nv.global.init:
	.type		__cudart_i2opi_f,@object
	.size		__cudart_i2opi_f,(.L_0 - __cudart_i2opi_f)
__cudart_i2opi_f:
        /*0000*/ 	.byte	0x41, 0x90, 0x43, 0x3c, 0x99, 0x95, 0x62, 0xdb, 0xc0, 0xdd, 0x34, 0xf5, 0xd1, 0x57, 0x27, 0xfc
        /*0010*/ 	.byte	0x29, 0x15, 0x44, 0x4e, 0x6e, 0x83, 0xf9, 0xa2
.L_0:


//--------------------- .nv.shared.reserved.0     --------------------------
	.section	.nv.shared.reserved.0,"aw",@nobits
	.weak		__nv_reservedSMEM_offset_0_alias
	.size		__nv_reservedSMEM_offset_0_alias, 0, 64
	.other		__nv_reservedSMEM_offset_0_alias,@"STO_CUDA_RESERVED_SHARED STV_DEFAULT"
__nv_reservedSMEM_offset_0_alias:
	.zero		0
	.zero		64


//--------------------- .nv.constant0._Z16processFragmentsPfS_S_i --------------------------
	.section	.nv.constant0._Z16processFragmentsPfS_S_i,"a",@progbits
	.sectionflags	@""
	.align	4
.nv.constant0._Z16processFragmentsPfS_S_i:
	.zero		924


//--------------------- .nv.constant0._Z17transformVerticesPfS_fi --------------------------
	.section	.nv.constant0._Z17transformVerticesPfS_fi,"a",@progbits
	.sectionflags	@""
	.align	4
.nv.constant0._Z17transformVerticesPfS_fi:
	.zero		920


//--------------------- SYMBOLS --------------------------

	.type		.nv.reservedSmem.offset0,@object
	.size		.nv.reservedSmem.offset0,0x4
